//
// Generated by NVIDIA NVVM Compiler
//
// Compiler Build ID: CL-36424714
// Cuda compilation tools, release 13.0, V13.0.88
// Based on NVVM 20.0.0
//

.version 9.0
.target sm_100
.address_size 64

	// .globl	_Z17chunkedBubbleSortPf

.visible .entry _Z17chunkedBubbleSortPf(
	.param .u64 .ptr .align 1 _Z17chunkedBubbleSortPf_param_0
)
{
	.reg .pred 	%p<6>;
	.reg .b32 	%r<16>;
	.reg .b32 	%f<8>;
	.reg .b64 	%rd<8>;

	ld.param.u64 	%rd4, [_Z17chunkedBubbleSortPf_param_0];
	mov.u32 	%r9, %ctaid.x;
	mov.u32 	%r10, %ntid.x;
	mov.u32 	%r11, %tid.x;
	mad.lo.s32 	%r12, %r9, %r10, %r11;
	shl.b32 	%r1, %r12, 10;
	min.s32 	%r13, %r1, 9216;
	or.b32  	%r2, %r13, 1023;
	setp.gt.s32 	%p1, %r1, %r2;
	@%p1 bra 	$L__BB0_8;
	cvta.to.global.u64 	%rd5, %rd4;
	add.s32 	%r3, %r2, %r1;
	mul.wide.s32 	%rd6, %r1, 4;
	add.s64 	%rd1, %rd5, %rd6;
	add.s64 	%rd2, %rd5, 4;
	mov.u32 	%r14, %r1;
$L__BB0_2:
	sub.s32 	%r5, %r3, %r14;
	setp.ge.s32 	%p2, %r1, %r5;
	@%p2 bra 	$L__BB0_7;
	ld.global.f32 	%f6, [%rd1];
	mov.u32 	%r15, %r1;
$L__BB0_4:
	mul.wide.s32 	%rd7, %r15, 4;
	add.s64 	%rd3, %rd2, %rd7;
	add.s32 	%r15, %r15, 1;
	ld.global.f32 	%f7, [%rd3];
	setp.leu.f32 	%p3, %f6, %f7;
	@%p3 bra 	$L__BB0_6;
	ld.global.f32 	%f4, [%rd3+-4];
	st.global.f32 	[%rd3+-4], %f7;
	st.global.f32 	[%rd3], %f4;
	mov.f32 	%f7, %f4;
$L__BB0_6:
	setp.lt.s32 	%p4, %r15, %r5;
	mov.f32 	%f6, %f7;
	@%p4 bra 	$L__BB0_4;
$L__BB0_7:
	add.s32 	%r8, %r14, 1;
	setp.ne.s32 	%p5, %r14, %r2;
	mov.u32 	%r14, %r8;
	@%p5 bra 	$L__BB0_2;
$L__BB0_8:
	ret;

}


// ===== COMPILED SASS (sm_100) =====

	.target	sm_100

	.elftype	@"ET_EXEC"


//--------------------- .note.nv.tkinfo           --------------------------
	.section	.note.nv.tkinfo,"",@"SHT_NOTE"
	.sectionflags	@"SHF_NOTE_NV_TKINFO"
	.tkinfo
        /*0018*/ 	.word	0x00000002
        /*0030*/ 	.string	""
        /*0030*/ 	.string	"ptxas"
        /*0030*/ 	.string	"Cuda compilation tools, release 13.0, V13.0.88"
        /*0030*/ 	.string	"Build cuda_13.0.r13.0/compiler.36424714_0"
        /*0030*/ 	.string	"-arch sm_100 -m 64 "



//--------------------- .note.nv.cuinfo           --------------------------
	.section	.note.nv.cuinfo,"",@"SHT_NOTE"
	.sectionflags	@"SHF_NOTE_NV_CUINFO"
        /*0018*/ 	.short	0x0002
        /*001a*/ 	.short	0x0064
        /*001c*/ 	.short	0x0082
	.zero		2


//--------------------- .nv.info                  --------------------------
	.section	.nv.info,"",@"SHT_CUDA_INFO"
	.align	4


	//----- nvinfo : EIATTR_REGCOUNT
	.align		4
        /*0000*/ 	.byte	0x04, 0x2f
        /*0002*/ 	.short	(.L_1 - .L_0)
	.align		4
.L_0:
        /*0004*/ 	.word	index@(_Z17chunkedBubbleSortPf)
        /*0008*/ 	.word	0x00000012


	//----- nvinfo : EIATTR_FRAME_SIZE
	.align		4
.L_1:
        /*000c*/ 	.byte	0x04, 0x11
        /*000e*/ 	.short	(.L_3 - .L_2)
	.align		4
.L_2:
        /*0010*/ 	.word	index@(_Z17chunkedBubbleSortPf)
        /*0014*/ 	.word	0x00000000


	//----- nvinfo : EIATTR_MIN_STACK_SIZE
	.align		4
.L_3:
        /*0018*/ 	.byte	0x04, 0x12
        /*001a*/ 	.short	(.L_5 - .L_4)
	.align		4
.L_4:
        /*001c*/ 	.word	index@(_Z17chunkedBubbleSortPf)
        /*0020*/ 	.word	0x00000000
.L_5:


//--------------------- .nv.compat                --------------------------
	.section	.nv.compat,"",@"SHT_CUDA_COMPAT_INFO"
	.align	4
        /*0000*/ 	.byte	0x02, 0x09, 0x00, 0x00, 0x02, 0x02, 0x01, 0x00, 0x02, 0x05, 0x05, 0x00, 0x03, 0x07, 0x01, 0x01
        /*0010*/ 	.byte	0x02, 0x03, 0x00, 0x00, 0x02, 0x06, 0x01, 0x00, 0x04, 0x0b, 0x08, 0x00, 0x09, 0x00, 0x00, 0x00
        /*0020*/ 	.byte	0x00, 0x00, 0x00, 0x00


//--------------------- .nv.info._Z17chunkedBubbleSortPf --------------------------
	.section	.nv.info._Z17chunkedBubbleSortPf,"",@"SHT_CUDA_INFO"
	.sectionflags	@""
	.align	4


	//----- nvinfo : EIATTR_CUDA_API_VERSION
	.align		4
        /*0000*/ 	.byte	0x04, 0x37
        /*0002*/ 	.short	(.L_7 - .L_6)
.L_6:
        /*0004*/ 	.word	0x00000082


	//----- nvinfo : EIATTR_KPARAM_INFO
	.align		4
.L_7:
        /*0008*/ 	.byte	0x04, 0x17
        /*000a*/ 	.short	(.L_9 - .L_8)
.L_8:
        /*000c*/ 	.word	0x00000000
        /*0010*/ 	.short	0x0000
        /*0012*/ 	.short	0x0000
        /*0014*/ 	.byte	0x00, 0xf5, 0x21, 0x00


	//----- nvinfo : EIATTR_SPARSE_MMA_MASK
	.align		4
.L_9:
        /*0018*/ 	.byte	0x03, 0x50
        /*001a*/ 	.short	0x0000


	//----- nvinfo : EIATTR_MAXREG_COUNT
	.align		4
        /*001c*/ 	.byte	0x03, 0x1b
        /*001e*/ 	.short	0x00ff


	//----- nvinfo : EIATTR_MERCURY_ISA_VERSION
	.align		4
        /*0020*/ 	.byte	0x03, 0x5f
        /*0022*/ 	.short	0x0101


	//----- nvinfo : EIATTR_VRC_CTA_INIT_COUNT
	.align		4
        /*0024*/ 	.byte	0x02, 0x4a
	.zero		1
	.zero		1


	//----- nvinfo : EIATTR_EXIT_INSTR_OFFSETS
	.align		4
        /*0028*/ 	.byte	0x04, 0x1c
        /*002a*/ 	.short	(.L_11 - .L_10)


	//   ....[0]....
.L_10:
        /*002c*/ 	.word	0x00000090


	//   ....[1]....
        /*0030*/ 	.word	0x000002c0


	//----- nvinfo : EIATTR_CRS_STACK_SIZE
	.align		4
.L_11:
        /*0034*/ 	.byte	0x04, 0x1e
        /*0036*/ 	.short	(.L_13 - .L_12)
.L_12:
        /*0038*/ 	.word	0x00000000


	//----- nvinfo : EIATTR_CBANK_PARAM_SIZE
	.align		4
.L_13:
        /*003c*/ 	.byte	0x03, 0x19
        /*003e*/ 	.short	0x0008


	//----- nvinfo : EIATTR_PARAM_CBANK
	.align		4
        /*0040*/ 	.byte	0x04, 0x0a
        /*0042*/ 	.short	(.L_15 - .L_14)
	.align		4
.L_14:
        /*0044*/ 	.word	index@(.nv.constant0._Z17chunkedBubbleSortPf)
        /*0048*/ 	.short	0x0380
        /*004a*/ 	.short	0x0008


	//----- nvinfo : EIATTR_SW_WAR
	.align		4
.L_15:
        /*004c*/ 	.byte	0x04, 0x36
        /*004e*/ 	.short	(.L_17 - .L_16)
.L_16:
        /*0050*/ 	.word	0x00000008
.L_17:


//--------------------- .nv.callgraph             --------------------------
	.section	.nv.callgraph,"",@"SHT_CUDA_CALLGRAPH"
	.align	4
	.sectionentsize	8
	.align		4
        /*0000*/ 	.word	0x00000000
	.align		4
        /*0004*/ 	.word	0xffffffff
	.align		4
        /*0008*/ 	.word	0x00000000
	.align		4
        /*000c*/ 	.word	0xfffffffe
	.align		4
        /*0010*/ 	.word	0x00000000
	.align		4
        /*0014*/ 	.word	0xfffffffd
	.align		4
        /*0018*/ 	.word	0x00000000
	.align		4
        /*001c*/ 	.word	0xfffffffc


//--------------------- .text._Z17chunkedBubbleSortPf --------------------------
	.section	.text._Z17chunkedBubbleSortPf,"ax",@progbits
	.align	128
        .global         _Z17chunkedBubbleSortPf
        .type           _Z17chunkedBubbleSortPf,@function
        .size           _Z17chunkedBubbleSortPf,(.L_x_7 - _Z17chunkedBubbleSortPf)
        .other          _Z17chunkedBubbleSortPf,@"STO_CUDA_ENTRY STV_DEFAULT"
_Z17chunkedBubbleSortPf:
.text._Z17chunkedBubbleSortPf:
[----:B------:R-:W-:Y:S01]  /*0000*/  LDC R1, c[0x0][0x37c] ;  /* 0x0000df00ff017b82 */ /* 0x000fe20000000800 */
[----:B------:R-:W0:Y:S07]  /*0010*/  S2R R3, SR_TID.X ;  /* 0x0000000000037919 */ /* 0x000e2e0000002100 */
[----:B------:R-:W0:Y:S08]  /*0020*/  S2UR UR4, SR_CTAID.X ;  /* 0x00000000000479c3 */ /* 0x000e300000002500 */
[----:B------:R-:W0:Y:S02]  /*0030*/  LDC R0, c[0x0][0x360] ;  /* 0x0000d800ff007b82 */ /* 0x000e240000000800 */
[----:B0-----:R-:W-:-:S04]  /*0040*/  IMAD R0, R0, UR4, R3 ;  /* 0x0000000400007c24 */ /* 0x001fc8000f8e0203 */
[----:B------:R-:W-:-:S05]  /*0050*/  IMAD.SHL.U32 R7, R0, 0x400, RZ ;  /* 0x0000040000077824 */ /* 0x000fca00078e00ff */
[----:B------:R-:W-:-:S04]  /*0060*/  VIMNMX R0, PT, PT, R7, 0x2400, PT ;  /* 0x0000240007007848 */ /* 0x000fc80003fe0100 */
[----:B------:R-:W-:-:S04]  /*0070*/  LOP3.LUT R0, R0, 0x3ff, RZ, 0xfc, !PT ;  /* 0x000003ff00007812 */ /* 0x000fc800078efcff */
[----:B------:R-:W-:-:S13]  /*0080*/  ISETP.GT.AND P0, PT, R7, R0, PT ;  /* 0x000000000700720c */ /* 0x000fda0003f04270 */
[----:B------:R-:W-:Y:S05]  /*0090*/  @P0 EXIT ;  /* 0x000000000000094d */ /* 0x000fea0003800000 */
[----:B------:R-:W0:Y:S01]  /*00a0*/  LDC.64 R2, c[0x0][0x380] ;  /* 0x0000e000ff027b82 */ /* 0x000e220000000a00 */
[----:B------:R-:W1:Y:S01]  /*00b0*/  LDCU.64 UR4, c[0x0][0x380] ;  /* 0x00007000ff0477ac */ /* 0x000e620008000a00 */
[----:B------:R-:W-:Y:S01]  /*00c0*/  IMAD.IADD R6, R7, 0x1, R0 ;  /* 0x0000000107067824 */ /* 0x000fe200078e0200 */
[----:B------:R-:W-:Y:S01]  /*00d0*/  MOV R9, R7 ;  /* 0x0000000700097202 */ /* 0x000fe20000000f00 */
[----:B------:R-:W2:Y:S01]  /*00e0*/  LDCU.64 UR6, c[0x0][0x358] ;  /* 0x00006b00ff0677ac */ /* 0x000ea20008000a00 */
[----:B-1----:R-:W-:-:S04]  /*00f0*/  UIADD3 UR4, UP0, UPT, UR4, 0x4, URZ ;  /* 0x0000000404047890 */ /* 0x002fc8000ff1e0ff */
[----:B------:R-:W-:Y:S01]  /*0100*/  UIADD3.X UR5, UPT, UPT, URZ, UR5, URZ, UP0, !UPT ;  /* 0x00000005ff057290 */ /* 0x000fe200087fe4ff */
[----:B0-2---:R-:W-:-:S11]  /*0110*/  IMAD.WIDE R2, R7, 0x4, R2 ;  /* 0x0000000407027825 */ /* 0x005fd600078e0202 */
.L_x_5:
[----:B------:R-:W-:Y:S01]  /*0120*/  IMAD.IADD R10, R6, 0x1, -R9 ;  /* 0x00000001060a7824 */ /* 0x000fe200078e0a09 */
[----:B------:R-:W-:Y:S01]  /*0130*/  BSSY.RECONVERGENT B0, `(.L_x_0) ;  /* 0x0000017000007945 */ /* 0x000fe20003800200 */
[C---:B------:R-:W-:Y:S02]  /*0140*/  ISETP.NE.AND P0, PT, R9.reuse, R0, PT ;  /* 0x000000000900720c */ /* 0x040fe40003f05270 */
[----:B------:R-:W-:Y:S02]  /*0150*/  IADD3 R9, PT, PT, R9, 0x1, RZ ;  /* 0x0000000109097810 */ /* 0x000fe40007ffe0ff */
[----:B------:R-:W-:-:S13]  /*0160*/  ISETP.GE.AND P1, PT, R7, R10, PT ;  /* 0x0000000a0700720c */ /* 0x000fda0003f26270 */
[----:B0-2---:R-:W-:Y:S05]  /*0170*/  @P1 BRA `(.L_x_1) ;  /* 0x0000000000481947 */ /* 0x005fea0003800000 */
[----:B------:R0:W5:Y:S01]  /*0180*/  LDG.E R8, desc[UR6][R2.64] ;  /* 0x0000000602087981 */ /* 0x000162000c1e1900 */
[----:B------:R-:W-:-:S07]  /*0190*/  IMAD.MOV.U32 R11, RZ, RZ, R7 ;  /* 0x000000ffff0b7224 */ /* 0x000fce00078e0007 */
.L_x_4:
[----:B--2---:R-:W-:Y:S01]  /*01a0*/  MOV R4, UR4 ;  /* 0x0000000400047c02 */ /* 0x004fe20008000f00 */
[----:B------:R-:W-:-:S04]  /*01b0*/  IMAD.U32 R5, RZ, RZ, UR5 ;  /* 0x00000005ff057e24 */ /* 0x000fc8000f8e00ff */
[----:B------:R-:W-:-:S05]  /*01c0*/  IMAD.WIDE R4, R11, 0x4, R4 ;  /* 0x000000040b047825 */ /* 0x000fca00078e0204 */
[----:B------:R-:W2:Y:S01]  /*01d0*/  LDG.E R13, desc[UR6][R4.64] ;  /* 0x00000006040d7981 */ /* 0x000ea2000c1e1900 */
[----:B------:R-:W-:Y:S01]  /*01e0*/  IADD3 R11, PT, PT, R11, 0x1, RZ ;  /* 0x000000010b0b7810 */ /* 0x000fe20007ffe0ff */
[----:B------:R-:W-:Y:S03]  /*01f0*/  BSSY.RECONVERGENT B1, `(.L_x_2) ;  /* 0x0000008000017945 */ /* 0x000fe60003800200 */
[----:B------:R-:W-:Y:S02]  /*0200*/  ISETP.GE.AND P2, PT, R11, R10, PT ;  /* 0x0000000a0b00720c */ /* 0x000fe40003f46270 */
[----:B--2--5:R-:W-:-:S13]  /*0210*/  FSETP.GT.AND P1, PT, R8, R13, PT ;  /* 0x0000000d0800720b */ /* 0x024fda0003f24000 */
[----:B------:R-:W-:Y:S05]  /*0220*/  @!P1 BRA `(.L_x_3) ;  /* 0x0000000000109947 */ /* 0x000fea0003800000 */
[----:B------:R-:W2:Y:S04]  /*0230*/  LDG.E R15, desc[UR6][R4.64+-0x4] ;  /* 0xfffffc06040f7981 */ /* 0x000ea8000c1e1900 */
[----:B------:R1:W-:Y:S04]  /*0240*/  STG.E desc[UR6][R4.64+-0x4], R13 ;  /* 0xfffffc0d04007986 */ /* 0x0003e8000c101906 */
[----:B--2---:R2:W-:Y:S01]  /*0250*/  STG.E desc[UR6][R4.64], R15 ;  /* 0x0000000f04007986 */ /* 0x0045e2000c101906 */
[----:B-1----:R-:W-:-:S07]  /*0260*/  IMAD.MOV.U32 R13, RZ, RZ, R15 ;  /* 0x000000ffff0d7224 */ /* 0x002fce00078e000f */
.L_x_3:
[----:B------:R-:W-:Y:S05]  /*0270*/  BSYNC.RECONVERGENT B1 ;  /* 0x0000000000017941 */ /* 0x000fea0003800200 */
.L_x_2:
[----:B------:R-:W-:Y:S01]  /*0280*/  MOV R8, R13 ;  /* 0x0000000d00087202 */ /* 0x000fe20000000f00 */
[----:B------:R-:W-:Y:S06]  /*0290*/  @!P2 BRA `(.L_x_4) ;  /* 0xfffffffc00c0a947 */ /* 0x000fec000383ffff */
.L_x_1:
[----:B------:R-:W-:Y:S05]  /*02a0*/  BSYNC.RECONVERGENT B0 ;  /* 0x0000000000007941 */ /* 0x000fea0003800200 */
.L_x_0:
[----:B------:R-:W-:Y:S05]  /*02b0*/  @P0 BRA `(.L_x_5) ;  /* 0xfffffffc00980947 */ /* 0x000fea000383ffff */
[----:B------:R-:W-:Y:S05]  /*02c0*/  EXIT ;  /* 0x000000000000794d */ /* 0x000fea0003800000 */
.L_x_6:
[----:B------:R-:W-:-:S00]  /*02d0*/  BRA `(.L_x_6) ;  /* 0xfffffffc00fc7947 */ /* 0x000fc0000383ffff */
[----:B------:R-:W-:-:S00]  /*02e0*/  NOP ;  /* 0x0000000000007918 */ /* 0x000fc00000000000 */
        /* <DEDUP_REMOVED lines=9> */
.L_x_7:


//--------------------- .nv.shared.reserved.0     --------------------------
	.section	.nv.shared.reserved.0,"aw",@nobits
	.weak		__nv_reservedSMEM_offset_0_alias
	.size		__nv_reservedSMEM_offset_0_alias, 0, 64
	.other		__nv_reservedSMEM_offset_0_alias,@"STO_CUDA_RESERVED_SHARED STV_DEFAULT"
__nv_reservedSMEM_offset_0_alias:
	.zero		0
	.zero		64


//--------------------- .nv.constant0._Z17chunkedBubbleSortPf --------------------------
	.section	.nv.constant0._Z17chunkedBubbleSortPf,"a",@progbits
	.sectionflags	@""
	.align	4
.nv.constant0._Z17chunkedBubbleSortPf:
	.zero		904


//--------------------- SYMBOLS --------------------------

	.type		.nv.reservedSmem.offset0,@object
	.size		.nv.reservedSmem.offset0,0x4
